//
// Generated by NVIDIA NVVM Compiler
//
// Compiler Build ID: CL-36424714
// Cuda compilation tools, release 13.0, V13.0.88
// Based on NVVM 20.0.0
//

.version 9.0
.target sm_100
.address_size 64

	// .globl	_Z1kPi

.visible .entry _Z1kPi(
	.param .u64 .ptr .align 1 _Z1kPi_param_0
)
{
	.reg .pred 	%p<162>;
	.reg .b32 	%r<204>;
	.reg .b64 	%rd<70>;

	ld.param.u64 	%rd66, [_Z1kPi_param_0];
	cvta.to.global.u64 	%rd67, %rd66;
	mov.u32 	%r134, %tid.x;
	and.b32  	%r135, %r134, 31;
	shl.b32 	%r136, %r134, 2;
	cvt.u64.u32 	%rd68, %r136;
	and.b64  	%rd69, %rd68, 124;
	add.s64 	%rd1, %rd67, %rd69;
	add.s64 	%rd64, %rd66, %rd69;
	// begin inline asm
	mov.b64 {%r5,%r6}, %rd64;
	// end inline asm
	shfl.sync.idx.b32	%r8|%p1, %r6, 0, 31, -1;
	shfl.sync.idx.b32	%r7|%p2, %r5, 0, 31, -1;
	// begin inline asm
	mov.b64 %rd3, {%r7,%r8};
	// end inline asm
	setp.eq.s64 	%p3, %rd3, %rd64;
	mov.b32 	%r137, -1;
	vote.sync.ballot.b32 	%r138, %p3, %r137;
	// begin inline asm
	mov.b64 {%r9,%r10}, %rd64;
	// end inline asm
	shfl.sync.idx.b32	%r12|%p5, %r10, 1, 31, -1;
	shfl.sync.idx.b32	%r11|%p6, %r9, 1, 31, -1;
	// begin inline asm
	mov.b64 %rd5, {%r11,%r12};
	// end inline asm
	setp.eq.s64 	%p7, %rd5, %rd64;
	vote.sync.ballot.b32 	%r139, %p7, %r137;
	setp.eq.s32 	%p9, %r135, 1;
	selp.b32 	%r140, %r139, %r138, %p9;
	// begin inline asm
	mov.b64 {%r13,%r14}, %rd64;
	// end inline asm
	shfl.sync.idx.b32	%r16|%p10, %r14, 2, 31, -1;
	shfl.sync.idx.b32	%r15|%p11, %r13, 2, 31, -1;
	// begin inline asm
	mov.b64 %rd7, {%r15,%r16};
	// end inline asm
	setp.eq.s64 	%p12, %rd7, %rd64;
	vote.sync.ballot.b32 	%r141, %p12, %r137;
	setp.eq.s32 	%p14, %r135, 2;
	selp.b32 	%r142, %r141, %r140, %p14;
	// begin inline asm
	mov.b64 {%r17,%r18}, %rd64;
	// end inline asm
	shfl.sync.idx.b32	%r20|%p15, %r18, 3, 31, -1;
	shfl.sync.idx.b32	%r19|%p16, %r17, 3, 31, -1;
	// begin inline asm
	mov.b64 %rd9, {%r19,%r20};
	// end inline asm
	setp.eq.s64 	%p17, %rd9, %rd64;
	vote.sync.ballot.b32 	%r143, %p17, %r137;
	setp.eq.s32 	%p19, %r135, 3;
	selp.b32 	%r144, %r143, %r142, %p19;
	// begin inline asm
	mov.b64 {%r21,%r22}, %rd64;
	// end inline asm
	shfl.sync.idx.b32	%r24|%p20, %r22, 4, 31, -1;
	shfl.sync.idx.b32	%r23|%p21, %r21, 4, 31, -1;
	// begin inline asm
	mov.b64 %rd11, {%r23,%r24};
	// end inline asm
	setp.eq.s64 	%p22, %rd11, %rd64;
	vote.sync.ballot.b32 	%r145, %p22, %r137;
	setp.eq.s32 	%p24, %r135, 4;
	selp.b32 	%r146, %r145, %r144, %p24;
	// begin inline asm
	mov.b64 {%r25,%r26}, %rd64;
	// end inline asm
	shfl.sync.idx.b32	%r28|%p25, %r26, 5, 31, -1;
	shfl.sync.idx.b32	%r27|%p26, %r25, 5, 31, -1;
	// begin inline asm
	mov.b64 %rd13, {%r27,%r28};
	// end inline asm
	setp.eq.s64 	%p27, %rd13, %rd64;
	vote.sync.ballot.b32 	%r147, %p27, %r137;
	setp.eq.s32 	%p29, %r135, 5;
	selp.b32 	%r148, %r147, %r146, %p29;
	// begin inline asm
	mov.b64 {%r29,%r30}, %rd64;
	// end inline asm
	shfl.sync.idx.b32	%r32|%p30, %r30, 6, 31, -1;
	shfl.sync.idx.b32	%r31|%p31, %r29, 6, 31, -1;
	// begin inline asm
	mov.b64 %rd15, {%r31,%r32};
	// end inline asm
	setp.eq.s64 	%p32, %rd15, %rd64;
	vote.sync.ballot.b32 	%r149, %p32, %r137;
	setp.eq.s32 	%p34, %r135, 6;
	selp.b32 	%r150, %r149, %r148, %p34;
	// begin inline asm
	mov.b64 {%r33,%r34}, %rd64;
	// end inline asm
	shfl.sync.idx.b32	%r36|%p35, %r34, 7, 31, -1;
	shfl.sync.idx.b32	%r35|%p36, %r33, 7, 31, -1;
	// begin inline asm
	mov.b64 %rd17, {%r35,%r36};
	// end inline asm
	setp.eq.s64 	%p37, %rd17, %rd64;
	vote.sync.ballot.b32 	%r151, %p37, %r137;
	setp.eq.s32 	%p39, %r135, 7;
	selp.b32 	%r152, %r151, %r150, %p39;
	// begin inline asm
	mov.b64 {%r37,%r38}, %rd64;
	// end inline asm
	shfl.sync.idx.b32	%r40|%p40, %r38, 8, 31, -1;
	shfl.sync.idx.b32	%r39|%p41, %r37, 8, 31, -1;
	// begin inline asm
	mov.b64 %rd19, {%r39,%r40};
	// end inline asm
	setp.eq.s64 	%p42, %rd19, %rd64;
	vote.sync.ballot.b32 	%r153, %p42, %r137;
	setp.eq.s32 	%p44, %r135, 8;
	selp.b32 	%r154, %r153, %r152, %p44;
	// begin inline asm
	mov.b64 {%r41,%r42}, %rd64;
	// end inline asm
	shfl.sync.idx.b32	%r44|%p45, %r42, 9, 31, -1;
	shfl.sync.idx.b32	%r43|%p46, %r41, 9, 31, -1;
	// begin inline asm
	mov.b64 %rd21, {%r43,%r44};
	// end inline asm
	setp.eq.s64 	%p47, %rd21, %rd64;
	vote.sync.ballot.b32 	%r155, %p47, %r137;
	setp.eq.s32 	%p49, %r135, 9;
	selp.b32 	%r156, %r155, %r154, %p49;
	// begin inline asm
	mov.b64 {%r45,%r46}, %rd64;
	// end inline asm
	shfl.sync.idx.b32	%r48|%p50, %r46, 10, 31, -1;
	shfl.sync.idx.b32	%r47|%p51, %r45, 10, 31, -1;
	// begin inline asm
	mov.b64 %rd23, {%r47,%r48};
	// end inline asm
	setp.eq.s64 	%p52, %rd23, %rd64;
	vote.sync.ballot.b32 	%r157, %p52, %r137;
	setp.eq.s32 	%p54, %r135, 10;
	selp.b32 	%r158, %r157, %r156, %p54;
	// begin inline asm
	mov.b64 {%r49,%r50}, %rd64;
	// end inline asm
	shfl.sync.idx.b32	%r52|%p55, %r50, 11, 31, -1;
	shfl.sync.idx.b32	%r51|%p56, %r49, 11, 31, -1;
	// begin inline asm
	mov.b64 %rd25, {%r51,%r52};
	// end inline asm
	setp.eq.s64 	%p57, %rd25, %rd64;
	vote.sync.ballot.b32 	%r159, %p57, %r137;
	setp.eq.s32 	%p59, %r135, 11;
	selp.b32 	%r160, %r159, %r158, %p59;
	// begin inline asm
	mov.b64 {%r53,%r54}, %rd64;
	// end inline asm
	shfl.sync.idx.b32	%r56|%p60, %r54, 12, 31, -1;
	shfl.sync.idx.b32	%r55|%p61, %r53, 12, 31, -1;
	// begin inline asm
	mov.b64 %rd27, {%r55,%r56};
	// end inline asm
	setp.eq.s64 	%p62, %rd27, %rd64;
	vote.sync.ballot.b32 	%r161, %p62, %r137;
	setp.eq.s32 	%p64, %r135, 12;
	selp.b32 	%r162, %r161, %r160, %p64;
	// begin inline asm
	mov.b64 {%r57,%r58}, %rd64;
	// end inline asm
	shfl.sync.idx.b32	%r60|%p65, %r58, 13, 31, -1;
	shfl.sync.idx.b32	%r59|%p66, %r57, 13, 31, -1;
	// begin inline asm
	mov.b64 %rd29, {%r59,%r60};
	// end inline asm
	setp.eq.s64 	%p67, %rd29, %rd64;
	vote.sync.ballot.b32 	%r163, %p67, %r137;
	setp.eq.s32 	%p69, %r135, 13;
	selp.b32 	%r164, %r163, %r162, %p69;
	// begin inline asm
	mov.b64 {%r61,%r62}, %rd64;
	// end inline asm
	shfl.sync.idx.b32	%r64|%p70, %r62, 14, 31, -1;
	shfl.sync.idx.b32	%r63|%p71, %r61, 14, 31, -1;
	// begin inline asm
	mov.b64 %rd31, {%r63,%r64};
	// end inline asm
	setp.eq.s64 	%p72, %rd31, %rd64;
	vote.sync.ballot.b32 	%r165, %p72, %r137;
	setp.eq.s32 	%p74, %r135, 14;
	selp.b32 	%r166, %r165, %r164, %p74;
	// begin inline asm
	mov.b64 {%r65,%r66}, %rd64;
	// end inline asm
	shfl.sync.idx.b32	%r68|%p75, %r66, 15, 31, -1;
	shfl.sync.idx.b32	%r67|%p76, %r65, 15, 31, -1;
	// begin inline asm
	mov.b64 %rd33, {%r67,%r68};
	// end inline asm
	setp.eq.s64 	%p77, %rd33, %rd64;
	vote.sync.ballot.b32 	%r167, %p77, %r137;
	setp.eq.s32 	%p79, %r135, 15;
	selp.b32 	%r168, %r167, %r166, %p79;
	// begin inline asm
	mov.b64 {%r69,%r70}, %rd64;
	// end inline asm
	shfl.sync.idx.b32	%r72|%p80, %r70, 16, 31, -1;
	shfl.sync.idx.b32	%r71|%p81, %r69, 16, 31, -1;
	// begin inline asm
	mov.b64 %rd35, {%r71,%r72};
	// end inline asm
	setp.eq.s64 	%p82, %rd35, %rd64;
	vote.sync.ballot.b32 	%r169, %p82, %r137;
	setp.eq.s32 	%p84, %r135, 16;
	selp.b32 	%r170, %r169, %r168, %p84;
	// begin inline asm
	mov.b64 {%r73,%r74}, %rd64;
	// end inline asm
	shfl.sync.idx.b32	%r76|%p85, %r74, 17, 31, -1;
	shfl.sync.idx.b32	%r75|%p86, %r73, 17, 31, -1;
	// begin inline asm
	mov.b64 %rd37, {%r75,%r76};
	// end inline asm
	setp.eq.s64 	%p87, %rd37, %rd64;
	vote.sync.ballot.b32 	%r171, %p87, %r137;
	setp.eq.s32 	%p89, %r135, 17;
	selp.b32 	%r172, %r171, %r170, %p89;
	// begin inline asm
	mov.b64 {%r77,%r78}, %rd64;
	// end inline asm
	shfl.sync.idx.b32	%r80|%p90, %r78, 18, 31, -1;
	shfl.sync.idx.b32	%r79|%p91, %r77, 18, 31, -1;
	// begin inline asm
	mov.b64 %rd39, {%r79,%r80};
	// end inline asm
	setp.eq.s64 	%p92, %rd39, %rd64;
	vote.sync.ballot.b32 	%r173, %p92, %r137;
	setp.eq.s32 	%p94, %r135, 18;
	selp.b32 	%r174, %r173, %r172, %p94;
	// begin inline asm
	mov.b64 {%r81,%r82}, %rd64;
	// end inline asm
	shfl.sync.idx.b32	%r84|%p95, %r82, 19, 31, -1;
	shfl.sync.idx.b32	%r83|%p96, %r81, 19, 31, -1;
	// begin inline asm
	mov.b64 %rd41, {%r83,%r84};
	// end inline asm
	setp.eq.s64 	%p97, %rd41, %rd64;
	vote.sync.ballot.b32 	%r175, %p97, %r137;
	setp.eq.s32 	%p99, %r135, 19;
	selp.b32 	%r176, %r175, %r174, %p99;
	// begin inline asm
	mov.b64 {%r85,%r86}, %rd64;
	// end inline asm
	shfl.sync.idx.b32	%r88|%p100, %r86, 20, 31, -1;
	shfl.sync.idx.b32	%r87|%p101, %r85, 20, 31, -1;
	// begin inline asm
	mov.b64 %rd43, {%r87,%r88};
	// end inline asm
	setp.eq.s64 	%p102, %rd43, %rd64;
	vote.sync.ballot.b32 	%r177, %p102, %r137;
	setp.eq.s32 	%p104, %r135, 20;
	selp.b32 	%r178, %r177, %r176, %p104;
	// begin inline asm
	mov.b64 {%r89,%r90}, %rd64;
	// end inline asm
	shfl.sync.idx.b32	%r92|%p105, %r90, 21, 31, -1;
	shfl.sync.idx.b32	%r91|%p106, %r89, 21, 31, -1;
	// begin inline asm
	mov.b64 %rd45, {%r91,%r92};
	// end inline asm
	setp.eq.s64 	%p107, %rd45, %rd64;
	vote.sync.ballot.b32 	%r179, %p107, %r137;
	setp.eq.s32 	%p109, %r135, 21;
	selp.b32 	%r180, %r179, %r178, %p109;
	// begin inline asm
	mov.b64 {%r93,%r94}, %rd64;
	// end inline asm
	shfl.sync.idx.b32	%r96|%p110, %r94, 22, 31, -1;
	shfl.sync.idx.b32	%r95|%p111, %r93, 22, 31, -1;
	// begin inline asm
	mov.b64 %rd47, {%r95,%r96};
	// end inline asm
	setp.eq.s64 	%p112, %rd47, %rd64;
	vote.sync.ballot.b32 	%r181, %p112, %r137;
	setp.eq.s32 	%p114, %r135, 22;
	selp.b32 	%r182, %r181, %r180, %p114;
	// begin inline asm
	mov.b64 {%r97,%r98}, %rd64;
	// end inline asm
	shfl.sync.idx.b32	%r100|%p115, %r98, 23, 31, -1;
	shfl.sync.idx.b32	%r99|%p116, %r97, 23, 31, -1;
	// begin inline asm
	mov.b64 %rd49, {%r99,%r100};
	// end inline asm
	setp.eq.s64 	%p117, %rd49, %rd64;
	vote.sync.ballot.b32 	%r183, %p117, %r137;
	setp.eq.s32 	%p119, %r135, 23;
	selp.b32 	%r184, %r183, %r182, %p119;
	// begin inline asm
	mov.b64 {%r101,%r102}, %rd64;
	// end inline asm
	shfl.sync.idx.b32	%r104|%p120, %r102, 24, 31, -1;
	shfl.sync.idx.b32	%r103|%p121, %r101, 24, 31, -1;
	// begin inline asm
	mov.b64 %rd51, {%r103,%r104};
	// end inline asm
	setp.eq.s64 	%p122, %rd51, %rd64;
	vote.sync.ballot.b32 	%r185, %p122, %r137;
	setp.eq.s32 	%p124, %r135, 24;
	selp.b32 	%r186, %r185, %r184, %p124;
	// begin inline asm
	mov.b64 {%r105,%r106}, %rd64;
	// end inline asm
	shfl.sync.idx.b32	%r108|%p125, %r106, 25, 31, -1;
	shfl.sync.idx.b32	%r107|%p126, %r105, 25, 31, -1;
	// begin inline asm
	mov.b64 %rd53, {%r107,%r108};
	// end inline asm
	setp.eq.s64 	%p127, %rd53, %rd64;
	vote.sync.ballot.b32 	%r187, %p127, %r137;
	setp.eq.s32 	%p129, %r135, 25;
	selp.b32 	%r188, %r187, %r186, %p129;
	// begin inline asm
	mov.b64 {%r109,%r110}, %rd64;
	// end inline asm
	shfl.sync.idx.b32	%r112|%p130, %r110, 26, 31, -1;
	shfl.sync.idx.b32	%r111|%p131, %r109, 26, 31, -1;
	// begin inline asm
	mov.b64 %rd55, {%r111,%r112};
	// end inline asm
	setp.eq.s64 	%p132, %rd55, %rd64;
	vote.sync.ballot.b32 	%r189, %p132, %r137;
	setp.eq.s32 	%p134, %r135, 26;
	selp.b32 	%r190, %r189, %r188, %p134;
	// begin inline asm
	mov.b64 {%r113,%r114}, %rd64;
	// end inline asm
	shfl.sync.idx.b32	%r116|%p135, %r114, 27, 31, -1;
	shfl.sync.idx.b32	%r115|%p136, %r113, 27, 31, -1;
	// begin inline asm
	mov.b64 %rd57, {%r115,%r116};
	// end inline asm
	setp.eq.s64 	%p137, %rd57, %rd64;
	vote.sync.ballot.b32 	%r191, %p137, %r137;
	setp.eq.s32 	%p139, %r135, 27;
	selp.b32 	%r192, %r191, %r190, %p139;
	// begin inline asm
	mov.b64 {%r117,%r118}, %rd64;
	// end inline asm
	shfl.sync.idx.b32	%r120|%p140, %r118, 28, 31, -1;
	shfl.sync.idx.b32	%r119|%p141, %r117, 28, 31, -1;
	// begin inline asm
	mov.b64 %rd59, {%r119,%r120};
	// end inline asm
	setp.eq.s64 	%p142, %rd59, %rd64;
	vote.sync.ballot.b32 	%r193, %p142, %r137;
	setp.eq.s32 	%p144, %r135, 28;
	selp.b32 	%r194, %r193, %r192, %p144;
	// begin inline asm
	mov.b64 {%r121,%r122}, %rd64;
	// end inline asm
	shfl.sync.idx.b32	%r124|%p145, %r122, 29, 31, -1;
	shfl.sync.idx.b32	%r123|%p146, %r121, 29, 31, -1;
	// begin inline asm
	mov.b64 %rd61, {%r123,%r124};
	// end inline asm
	setp.eq.s64 	%p147, %rd61, %rd64;
	vote.sync.ballot.b32 	%r195, %p147, %r137;
	setp.eq.s32 	%p149, %r135, 29;
	selp.b32 	%r196, %r195, %r194, %p149;
	// begin inline asm
	mov.b64 {%r125,%r126}, %rd64;
	// end inline asm
	shfl.sync.idx.b32	%r128|%p150, %r126, 30, 31, -1;
	shfl.sync.idx.b32	%r127|%p151, %r125, 30, 31, -1;
	// begin inline asm
	mov.b64 %rd63, {%r127,%r128};
	// end inline asm
	setp.eq.s64 	%p152, %rd63, %rd64;
	vote.sync.ballot.b32 	%r197, %p152, %r137;
	setp.eq.s32 	%p154, %r135, 30;
	selp.b32 	%r198, %r197, %r196, %p154;
	// begin inline asm
	mov.b64 {%r129,%r130}, %rd64;
	// end inline asm
	shfl.sync.idx.b32	%r132|%p155, %r130, 31, 31, -1;
	shfl.sync.idx.b32	%r131|%p156, %r129, 31, 31, -1;
	// begin inline asm
	mov.b64 %rd65, {%r131,%r132};
	// end inline asm
	setp.eq.s64 	%p157, %rd65, %rd64;
	vote.sync.ballot.b32 	%r199, %p157, %r137;
	setp.eq.s32 	%p159, %r135, 31;
	selp.b32 	%r1, %r199, %r198, %p159;
	brev.b32 	%r200, %r1;
	bfind.shiftamt.u32 	%r2, %r200;
	setp.ne.s32 	%p160, %r135, %r2;
	@%p160 bra 	$L__BB0_2;
	popc.b32 	%r201, %r1;
	atom.global.add.u32 	%r203, [%rd1], %r201;
$L__BB0_2:
	shfl.sync.idx.b32	%r202|%p161, %r203, %r2, 31, %r1;
	ret;

}


// ===== COMPILED SASS (sm_100) =====

	.target	sm_100

	.elftype	@"ET_EXEC"


//--------------------- .note.nv.tkinfo           --------------------------
	.section	.note.nv.tkinfo,"",@"SHT_NOTE"
	.sectionflags	@"SHF_NOTE_NV_TKINFO"
	.tkinfo
        /*0018*/ 	.word	0x00000002
        /*0030*/ 	.string	""
        /*0030*/ 	.string	"ptxas"
        /*0030*/ 	.string	"Cuda compilation tools, release 13.0, V13.0.88"
        /*0030*/ 	.string	"Build cuda_13.0.r13.0/compiler.36424714_0"
        /*0030*/ 	.string	"-arch sm_100 -m 64 "



//--------------------- .note.nv.cuinfo           --------------------------
	.section	.note.nv.cuinfo,"",@"SHT_NOTE"
	.sectionflags	@"SHF_NOTE_NV_CUINFO"
        /*0018*/ 	.short	0x0002
        /*001a*/ 	.short	0x0064
        /*001c*/ 	.short	0x0082
	.zero		2


//--------------------- .nv.info                  --------------------------
	.section	.nv.info,"",@"SHT_CUDA_INFO"
	.align	4


	//----- nvinfo : EIATTR_REGCOUNT
	.align		4
        /*0000*/ 	.byte	0x04, 0x2f
        /*0002*/ 	.short	(.L_1 - .L_0)
	.align		4
.L_0:
        /*0004*/ 	.word	index@(_Z1kPi)
        /*0008*/ 	.word	0x00000020


	//----- nvinfo : EIATTR_FRAME_SIZE
	.align		4
.L_1:
        /*000c*/ 	.byte	0x04, 0x11
        /*000e*/ 	.short	(.L_3 - .L_2)
	.align		4
.L_2:
        /*0010*/ 	.word	index@(_Z1kPi)
        /*0014*/ 	.word	0x00000000


	//----- nvinfo : EIATTR_MIN_STACK_SIZE
	.align		4
.L_3:
        /*0018*/ 	.byte	0x04, 0x12
        /*001a*/ 	.short	(.L_5 - .L_4)
	.align		4
.L_4:
        /*001c*/ 	.word	index@(_Z1kPi)
        /*0020*/ 	.word	0x00000000
.L_5:


//--------------------- .nv.compat                --------------------------
	.section	.nv.compat,"",@"SHT_CUDA_COMPAT_INFO"
	.align	4
        /*0000*/ 	.byte	0x02, 0x09, 0x00, 0x00, 0x02, 0x02, 0x01, 0x00, 0x02, 0x05, 0x05, 0x00, 0x03, 0x07, 0x01, 0x01
        /*0010*/ 	.byte	0x02, 0x03, 0x00, 0x00, 0x02, 0x06, 0x01, 0x00, 0x04, 0x0b, 0x08, 0x00, 0x09, 0x00, 0x00, 0x00
        /*0020*/ 	.byte	0x00, 0x00, 0x00, 0x00


//--------------------- .nv.info._Z1kPi           --------------------------
	.section	.nv.info._Z1kPi,"",@"SHT_CUDA_INFO"
	.sectionflags	@""
	.align	4


	//----- nvinfo : EIATTR_CUDA_API_VERSION
	.align		4
        /*0000*/ 	.byte	0x04, 0x37
        /*0002*/ 	.short	(.L_7 - .L_6)
.L_6:
        /*0004*/ 	.word	0x00000082


	//----- nvinfo : EIATTR_KPARAM_INFO
	.align		4
.L_7:
        /*0008*/ 	.byte	0x04, 0x17
        /*000a*/ 	.short	(.L_9 - .L_8)
.L_8:
        /*000c*/ 	.word	0x00000000
        /*0010*/ 	.short	0x0000
        /*0012*/ 	.short	0x0000
        /*0014*/ 	.byte	0x00, 0xf5, 0x21, 0x00


	//----- nvinfo : EIATTR_SPARSE_MMA_MASK
	.align		4
.L_9:
        /*0018*/ 	.byte	0x03, 0x50
        /*001a*/ 	.short	0x0000


	//----- nvinfo : EIATTR_MAXREG_COUNT
	.align		4
        /*001c*/ 	.byte	0x03, 0x1b
        /*001e*/ 	.short	0x00ff


	//----- nvinfo : EIATTR_MERCURY_ISA_VERSION
	.align		4
        /*0020*/ 	.byte	0x03, 0x5f
        /*0022*/ 	.short	0x0101


	//----- nvinfo : EIATTR_COOP_GROUP_MASK_REGIDS
	.align		4
        /*0024*/ 	.byte	0x04, 0x29
        /*0026*/ 	.short	(.L_11 - .L_10)


	//   ....[0]....
.L_10:
        /*0028*/ 	.word	0xffffffff


	//   ....[1]....
        /*002c*/ 	.word	0xffffffff


	//   ....[2]....
        /*0030*/ 	.word	0xffffffff


	//   ....[3]....
        /*0034*/ 	.word	0xffffffff


	//   ....[4]....
        /*0038*/ 	.word	0xffffffff


	//   ....[5]....
        /*003c*/ 	.word	0xffffffff


	//   ....[6]....
        /*0040*/ 	.word	0xffffffff


	//   ....[7]....
        /*0044*/ 	.word	0xffffffff


	//   ....[8]....
        /*0048*/ 	.word	0xffffffff


	//   ....[9]....
        /*004c*/ 	.word	0xffffffff


	//   ....[10]....
        /*0050*/ 	.word	0xffffffff


	//   ....[11]....
        /*0054*/ 	.word	0xffffffff


	//   ....[12]....
        /*0058*/ 	.word	0xffffffff


	//   ....[13]....
        /*005c*/ 	.word	0xffffffff


	//   ....[14]....
        /*0060*/ 	.word	0xffffffff


	//   ....[15]....
        /*0064*/ 	.word	0xffffffff


	//   ....[16]....
        /*0068*/ 	.word	0xffffffff


	//   ....[17]....
        /*006c*/ 	.word	0xffffffff


	//   ....[18]....
        /*0070*/ 	.word	0xffffffff


	//   ....[19]....
        /*0074*/ 	.word	0xffffffff


	//   ....[20]....
        /*0078*/ 	.word	0xffffffff


	//   ....[21]....
        /*007c*/ 	.word	0xffffffff


	//   ....[22]....
        /*0080*/ 	.word	0xffffffff


	//   ....[23]....
        /*0084*/ 	.word	0xffffffff


	//   ....[24]....
        /*0088*/ 	.word	0xffffffff


	//   ....[25]....
        /*008c*/ 	.word	0xffffffff


	//   ....[26]....
        /*0090*/ 	.word	0xffffffff


	//   ....[27]....
        /*0094*/ 	.word	0xffffffff


	//   ....[28]....
        /*0098*/ 	.word	0xffffffff


	//   ....[29]....
        /*009c*/ 	.word	0xffffffff


	//   ....[30]....
        /*00a0*/ 	.word	0xffffffff


	//   ....[31]....
        /*00a4*/ 	.word	0xffffffff


	//   ....[32]....
        /*00a8*/ 	.word	0xffffffff


	//   ....[33]....
        /*00ac*/ 	.word	0xffffffff


	//   ....[34]....
        /*00b0*/ 	.word	0xffffffff


	//   ....[35]....
        /*00b4*/ 	.word	0xffffffff


	//   ....[36]....
        /*00b8*/ 	.word	0xffffffff


	//   ....[37]....
        /*00bc*/ 	.word	0xffffffff


	//   ....[38]....
        /*00c0*/ 	.word	0xffffffff


	//   ....[39]....
        /*00c4*/ 	.word	0xffffffff


	//   ....[40]....
        /*00c8*/ 	.word	0xffffffff


	//   ....[41]....
        /*00cc*/ 	.word	0xffffffff


	//   ....[42]....
        /*00d0*/ 	.word	0xffffffff


	//   ....[43]....
        /*00d4*/ 	.word	0xffffffff


	//   ....[44]....
        /*00d8*/ 	.word	0xffffffff


	//   ....[45]....
        /*00dc*/ 	.word	0xffffffff


	//   ....[46]....
        /*00e0*/ 	.word	0xffffffff


	//   ....[47]....
        /*00e4*/ 	.word	0xffffffff


	//   ....[48]....
        /*00e8*/ 	.word	0xffffffff


	//   ....[49]....
        /*00ec*/ 	.word	0xffffffff


	//   ....[50]....
        /*00f0*/ 	.word	0xffffffff


	//   ....[51]....
        /*00f4*/ 	.word	0xffffffff


	//   ....[52]....
        /*00f8*/ 	.word	0xffffffff


	//   ....[53]....
        /*00fc*/ 	.word	0xffffffff


	//   ....[54]....
        /*0100*/ 	.word	0xffffffff


	//   ....[55]....
        /*0104*/ 	.word	0xffffffff


	//   ....[56]....
        /*0108*/ 	.word	0xffffffff


	//   ....[57]....
        /*010c*/ 	.word	0xffffffff


	//   ....[58]....
        /*0110*/ 	.word	0xffffffff


	//   ....[59]....
        /*0114*/ 	.word	0xffffffff


	//   ....[60]....
        /*0118*/ 	.word	0xffffffff


	//   ....[61]....
        /*011c*/ 	.word	0xffffffff


	//   ....[62]....
        /*0120*/ 	.word	0xffffffff


	//   ....[63]....
        /*0124*/ 	.word	0xffffffff


	//   ....[64]....
        /*0128*/ 	.word	0xffffffff


	//   ....[65]....
        /*012c*/ 	.word	0xffffffff


	//   ....[66]....
        /*0130*/ 	.word	0xffffffff


	//   ....[67]....
        /*0134*/ 	.word	0xffffffff


	//   ....[68]....
        /*0138*/ 	.word	0xffffffff


	//   ....[69]....
        /*013c*/ 	.word	0xffffffff


	//   ....[70]....
        /*0140*/ 	.word	0xffffffff


	//   ....[71]....
        /*0144*/ 	.word	0xffffffff


	//   ....[72]....
        /*0148*/ 	.word	0xffffffff


	//   ....[73]....
        /*014c*/ 	.word	0xffffffff


	//   ....[74]....
        /*0150*/ 	.word	0xffffffff


	//   ....[75]....
        /*0154*/ 	.word	0xffffffff


	//   ....[76]....
        /*0158*/ 	.word	0xffffffff


	//   ....[77]....
        /*015c*/ 	.word	0xffffffff


	//   ....[78]....
        /*0160*/ 	.word	0xffffffff


	//   ....[79]....
        /*0164*/ 	.word	0xffffffff


	//   ....[80]....
        /*0168*/ 	.word	0xffffffff


	//   ....[81]....
        /*016c*/ 	.word	0xffffffff


	//   ....[82]....
        /*0170*/ 	.word	0xffffffff


	//   ....[83]....
        /*0174*/ 	.word	0xffffffff


	//   ....[84]....
        /*0178*/ 	.word	0xffffffff


	//   ....[85]....
        /*017c*/ 	.word	0xffffffff


	//   ....[86]....
        /*0180*/ 	.word	0xffffffff


	//   ....[87]....
        /*0184*/ 	.word	0xffffffff


	//   ....[88]....
        /*0188*/ 	.word	0xffffffff


	//   ....[89]....
        /*018c*/ 	.word	0xffffffff


	//   ....[90]....
        /*0190*/ 	.word	0xffffffff


	//   ....[91]....
        /*0194*/ 	.word	0xffffffff


	//   ....[92]....
        /*0198*/ 	.word	0xffffffff


	//   ....[93]....
        /*019c*/ 	.word	0xffffffff


	//   ....[94]....
        /*01a0*/ 	.word	0xffffffff


	//   ....[95]....
        /*01a4*/ 	.word	0xffffffff


	//----- nvinfo : EIATTR_COOP_GROUP_INSTR_OFFSETS
	.align		4
.L_11:
        /*01a8*/ 	.byte	0x04, 0x28
        /*01aa*/ 	.short	(.L_13 - .L_12)


	//   ....[0]....
.L_12:
        /*01ac*/ 	.word	0x00000080


	//   ....[1]....
        /*01b0*/ 	.word	0x000000b0


	//   ....[2]....
        /*01b4*/ 	.word	0x000000c0


	//   ....[3]....
        /*01b8*/ 	.word	0x000000d0


	//   ....[4]....
        /*01bc*/ 	.word	0x000000e0


	//   ....[5]....
        /*01c0*/ 	.word	0x000000f0


	//   ....[6]....
        /*01c4*/ 	.word	0x00000100


	//   ....[7]....
        /*01c8*/ 	.word	0x00000120


	//   ....[8]....
        /*01cc*/ 	.word	0x00000140


	//   ....[9]....
        /*01d0*/ 	.word	0x00000160


	//   ....[10]....
        /*01d4*/ 	.word	0x00000180


	//   ....[11]....
        /*01d8*/ 	.word	0x000001a0


	//   ....[12]....
        /*01dc*/ 	.word	0x000001c0


	//   ....[13]....
        /*01e0*/ 	.word	0x000001e0


	//   ....[14]....
        /*01e4*/ 	.word	0x000001f0


	//   ....[15]....
        /*01e8*/ 	.word	0x00000210


	//   ....[16]....
        /*01ec*/ 	.word	0x00000220


	//   ....[17]....
        /*01f0*/ 	.word	0x00000240


	//   ....[18]....
        /*01f4*/ 	.word	0x00000250


	//   ....[19]....
        /*01f8*/ 	.word	0x00000280


	//   ....[20]....
        /*01fc*/ 	.word	0x000002b0


	//   ....[21]....
        /*0200*/ 	.word	0x000002e0


	//   ....[22]....
        /*0204*/ 	.word	0x00000300


	//   ....[23]....
        /*0208*/ 	.word	0x00000320


	//   ....[24]....
        /*020c*/ 	.word	0x00000330


	//   ....[25]....
        /*0210*/ 	.word	0x00000360


	//   ....[26]....
        /*0214*/ 	.word	0x00000380


	//   ....[27]....
        /*0218*/ 	.word	0x00000390


	//   ....[28]....
        /*021c*/ 	.word	0x000003c0


	//   ....[29]....
        /*0220*/ 	.word	0x000003f0


	//   ....[30]....
        /*0224*/ 	.word	0x00000410


	//   ....[31]....
        /*0228*/ 	.word	0x00000420


	//   ....[32]....
        /*022c*/ 	.word	0x00000450


	//   ....[33]....
        /*0230*/ 	.word	0x00000460


	//   ....[34]....
        /*0234*/ 	.word	0x00000470


	//   ....[35]....
        /*0238*/ 	.word	0x000004a0


	//   ....[36]....
        /*023c*/ 	.word	0x000004b0


	//   ....[37]....
        /*0240*/ 	.word	0x000004d0


	//   ....[38]....
        /*0244*/ 	.word	0x00000500


	//   ....[39]....
        /*0248*/ 	.word	0x00000530


	//   ....[40]....
        /*024c*/ 	.word	0x00000550


	//   ....[41]....
        /*0250*/ 	.word	0x00000560


	//   ....[42]....
        /*0254*/ 	.word	0x00000590


	//   ....[43]....
        /*0258*/ 	.word	0x000005c0


	//   ....[44]....
        /*025c*/ 	.word	0x000005e0


	//   ....[45]....
        /*0260*/ 	.word	0x000005f0


	//   ....[46]....
        /*0264*/ 	.word	0x00000610


	//   ....[47]....
        /*0268*/ 	.word	0x00000620


	//   ....[48]....
        /*026c*/ 	.word	0x00000650


	//   ....[49]....
        /*0270*/ 	.word	0x00000680


	//   ....[50]....
        /*0274*/ 	.word	0x00000690


	//   ....[51]....
        /*0278*/ 	.word	0x000006b0


	//   ....[52]....
        /*027c*/ 	.word	0x000006c0


	//   ....[53]....
        /*0280*/ 	.word	0x000006e0


	//   ....[54]....
        /*0284*/ 	.word	0x00000710


	//   ....[55]....
        /*0288*/ 	.word	0x00000740


	//   ....[56]....
        /*028c*/ 	.word	0x00000760


	//   ....[57]....
        /*0290*/ 	.word	0x00000770


	//   ....[58]....
        /*0294*/ 	.word	0x00000790


	//   ....[59]....
        /*0298*/ 	.word	0x000007a0


	//   ....[60]....
        /*029c*/ 	.word	0x000007f0


	//   ....[61]....
        /*02a0*/ 	.word	0x00000820


	//   ....[62]....
        /*02a4*/ 	.word	0x00000850


	//   ....[63]....
        /*02a8*/ 	.word	0x00000860


	//   ....[64]....
        /*02ac*/ 	.word	0x00000870


	//   ....[65]....
        /*02b0*/ 	.word	0x00000880


	//   ....[66]....
        /*02b4*/ 	.word	0x000008b0


	//   ....[67]....
        /*02b8*/ 	.word	0x000008e0


	//   ....[68]....
        /*02bc*/ 	.word	0x00000910


	//   ....[69]....
        /*02c0*/ 	.word	0x00000930


	//   ....[70]....
        /*02c4*/ 	.word	0x00000940


	//   ....[71]....
        /*02c8*/ 	.word	0x00000970


	//   ....[72]....
        /*02cc*/ 	.word	0x00000980


	//   ....[73]....
        /*02d0*/ 	.word	0x000009a0


	//   ....[74]....
        /*02d4*/ 	.word	0x000009d0


	//   ....[75]....
        /*02d8*/ 	.word	0x000009e0


	//   ....[76]....
        /*02dc*/ 	.word	0x00000a00


	//   ....[77]....
        /*02e0*/ 	.word	0x00000a30


	//   ....[78]....
        /*02e4*/ 	.word	0x00000a40


	//   ....[79]....
        /*02e8*/ 	.word	0x00000a60


	//   ....[80]....
        /*02ec*/ 	.word	0x00000a90


	//   ....[81]....
        /*02f0*/ 	.word	0x00000ac0


	//   ....[82]....
        /*02f4*/ 	.word	0x00000ae0


	//   ....[83]....
        /*02f8*/ 	.word	0x00000af0


	//   ....[84]....
        /*02fc*/ 	.word	0x00000b00


	//   ....[85]....
        /*0300*/ 	.word	0x00000b20


	//   ....[86]....
        /*0304*/ 	.word	0x00000b50


	//   ....[87]....
        /*0308*/ 	.word	0x00000b90


	//   ....[88]....
        /*030c*/ 	.word	0x00000bc0


	//   ....[89]....
        /*0310*/ 	.word	0x00000c10


	//   ....[90]....
        /*0314*/ 	.word	0x00000c30


	//   ....[91]....
        /*0318*/ 	.word	0x00000cd0


	//   ....[92]....
        /*031c*/ 	.word	0x00000cf0


	//   ....[93]....
        /*0320*/ 	.word	0x00000d20


	//   ....[94]....
        /*0324*/ 	.word	0x00000d30


	//   ....[95]....
        /*0328*/ 	.word	0x00000d50


	//----- nvinfo : EIATTR_VRC_CTA_INIT_COUNT
	.align		4
.L_13:
        /*032c*/ 	.byte	0x02, 0x4a
	.zero		1
	.zero		1


	//----- nvinfo : EIATTR_EXIT_INSTR_OFFSETS
	.align		4
        /*0330*/ 	.byte	0x04, 0x1c
        /*0332*/ 	.short	(.L_15 - .L_14)


	//   ....[0]....
.L_14:
        /*0334*/ 	.word	0x00000e10


	//----- nvinfo : EIATTR_CRS_STACK_SIZE
	.align		4
.L_15:
        /*0338*/ 	.byte	0x04, 0x1e
        /*033a*/ 	.short	(.L_17 - .L_16)
.L_16:
        /*033c*/ 	.word	0x00000000


	//----- nvinfo : EIATTR_CBANK_PARAM_SIZE
	.align		4
.L_17:
        /*0340*/ 	.byte	0x03, 0x19
        /*0342*/ 	.short	0x0008


	//----- nvinfo : EIATTR_PARAM_CBANK
	.align		4
        /*0344*/ 	.byte	0x04, 0x0a
        /*0346*/ 	.short	(.L_19 - .L_18)
	.align		4
.L_18:
        /*0348*/ 	.word	index@(.nv.constant0._Z1kPi)
        /*034c*/ 	.short	0x0380
        /*034e*/ 	.short	0x0008


	//----- nvinfo : EIATTR_SW_WAR
	.align		4
.L_19:
        /*0350*/ 	.byte	0x04, 0x36
        /*0352*/ 	.short	(.L_21 - .L_20)
.L_20:
        /*0354*/ 	.word	0x00000008
.L_21:


//--------------------- .nv.callgraph             --------------------------
	.section	.nv.callgraph,"",@"SHT_CUDA_CALLGRAPH"
	.align	4
	.sectionentsize	8
	.align		4
        /*0000*/ 	.word	0x00000000
	.align		4
        /*0004*/ 	.word	0xffffffff
	.align		4
        /*0008*/ 	.word	0x00000000
	.align		4
        /*000c*/ 	.word	0xfffffffe
	.align		4
        /*0010*/ 	.word	0x00000000
	.align		4
        /*0014*/ 	.word	0xfffffffd
	.align		4
        /*0018*/ 	.word	0x00000000
	.align		4
        /*001c*/ 	.word	0xfffffffc


//--------------------- .text._Z1kPi              --------------------------
	.section	.text._Z1kPi,"ax",@progbits
	.align	128
        .global         _Z1kPi
        .type           _Z1kPi,@function
        .size           _Z1kPi,(.L_x_3 - _Z1kPi)
        .other          _Z1kPi,@"STO_CUDA_ENTRY STV_DEFAULT"
_Z1kPi:
.text._Z1kPi:
[----:B------:R-:W-:Y:S01]  /*0000*/  LDC R1, c[0x0][0x37c] ;  /* 0x0000df00ff017b82 */ /* 0x000fe20000000800 */
[----:B------:R-:W0:Y:S01]  /*0010*/  S2R R4, SR_TID.X ;  /* 0x0000000000047919 */ /* 0x000e220000002100 */
[----:B------:R-:W1:Y:S01]  /*0020*/  LDCU.64 UR4, c[0x0][0x380] ;  /* 0x00007000ff0477ac */ /* 0x000e620008000a00 */
[----:B------:R-:W-:Y:S01]  /*0030*/  BSSY.RECONVERGENT B0, `(.L_x_0) ;  /* 0x00000dc000007945 */ /* 0x000fe20003800200 */
[----:B0-----:R-:W-:-:S05]  /*0040*/  IMAD.SHL.U32 R0, R4, 0x4, RZ ;  /* 0x0000000404007824 */ /* 0x001fca00078e00ff */
[----:B------:R-:W-:-:S04]  /*0050*/  LOP3.LUT R0, R0, 0x7c, RZ, 0xc0, !PT ;  /* 0x0000007c00007812 */ /* 0x000fc800078ec0ff */
[----:B-1----:R-:W-:Y:S02]  /*0060*/  IADD3 R2, P0, PT, R0, UR4, RZ ;  /* 0x0000000400027c10 */ /* 0x002fe4000ff1e0ff */
[----:B------:R-:W-:-:S03]  /*0070*/  LOP3.LUT R0, R4, 0x1f, RZ, 0xc0, !PT ;  /* 0x0000001f04007812 */ /* 0x000fc600078ec0ff */
[----:B------:R-:W0:Y:S01]  /*0080*/  SHFL.IDX PT, R11, R2, 0x1, 0x1f ;  /* 0x00201f00020b7f89 */ /* 0x000e2200000e0000 */
[----:B------:R-:W-:Y:S01]  /*0090*/  IMAD.X R3, RZ, RZ, UR5, P0 ;  /* 0x00000005ff037e24 */ /* 0x000fe200080e06ff */
[----:B------:R-:W-:Y:S02]  /*00a0*/  ISETP.NE.AND P2, PT, R0, 0x2, PT ;  /* 0x000000020000780c */ /* 0x000fe40003f45270 */
[----:B------:R-:W1:Y:S04]  /*00b0*/  SHFL.IDX PT, R7, R2, RZ, 0x1f ;  /* 0x00001fff02077589 */ /* 0x000e6800000e0000 */
[----:B------:R-:W2:Y:S04]  /*00c0*/  SHFL.IDX PT, R15, R2, 0x2, 0x1f ;  /* 0x00401f00020f7f89 */ /* 0x000ea800000e0000 */
[----:B------:R-:W3:Y:S04]  /*00d0*/  SHFL.IDX PT, R9, R3, 0x1, 0x1f ;  /* 0x00201f0003097f89 */ /* 0x000ee800000e0000 */
[----:B------:R-:W4:Y:S04]  /*00e0*/  SHFL.IDX PT, R13, R3, 0x2, 0x1f ;  /* 0x00401f00030d7f89 */ /* 0x000f2800000e0000 */
[----:B------:R-:W5:Y:S04]  /*00f0*/  SHFL.IDX PT, R5, R3, RZ, 0x1f ;  /* 0x00001fff03057589 */ /* 0x000f6800000e0000 */
[----:B------:R-:W5:Y:S01]  /*0100*/  SHFL.IDX PT, R19, R2, 0x4, 0x1f ;  /* 0x00801f0002137f89 */ /* 0x000f6200000e0000 */
[----:B0-----:R-:W-:-:S03]  /*0110*/  ISETP.NE.U32.AND P1, PT, R11, R2, PT ;  /* 0x000000020b00720c */ /* 0x001fc60003f25070 */
[----:B------:R-:W0:Y:S01]  /*0120*/  SHFL.IDX PT, R17, R2, 0x3, 0x1f ;  /* 0x00601f0002117f89 */ /* 0x000e2200000e0000 */
[----:B-1----:R-:W-:-:S03]  /*0130*/  ISETP.NE.U32.AND P6, PT, R7, R2, PT ;  /* 0x000000020700720c */ /* 0x002fc60003fc5070 */
[----:B------:R-:W1:Y:S01]  /*0140*/  SHFL.IDX PT, R21, R2, 0x5, 0x1f ;  /* 0x00a01f0002157f89 */ /* 0x000e6200000e0000 */
[----:B--2---:R-:W-:-:S03]  /*0150*/  ISETP.NE.U32.AND P3, PT, R15, R2, PT ;  /* 0x000000020f00720c */ /* 0x004fc60003f65070 */
[----:B------:R-:W2:Y:S01]  /*0160*/  SHFL.IDX PT, R11, R3, 0x4, 0x1f ;  /* 0x00801f00030b7f89 */ /* 0x000ea200000e0000 */
[----:B---3--:R-:W-:-:S03]  /*0170*/  ISETP.NE.AND.EX P1, PT, R9, R3, PT, P1 ;  /* 0x000000030900720c */ /* 0x008fc60003f25310 */
[----:B------:R-:W3:Y:S01]  /*0180*/  SHFL.IDX PT, R7, R3, 0x3, 0x1f ;  /* 0x00601f0003077f89 */ /* 0x000ee200000e0000 */
[----:B----4-:R-:W-:-:S03]  /*0190*/  ISETP.NE.AND.EX P3, PT, R13, R3, PT, P3 ;  /* 0x000000030d00720c */ /* 0x010fc60003f65330 */
[----:B------:R-:W4:Y:S01]  /*01a0*/  SHFL.IDX PT, R27, R2, 0x7, 0x1f ;  /* 0x00e01f00021b7f89 */ /* 0x000f2200000e0000 */
[----:B-----5:R-:W-:-:S03]  /*01b0*/  ISETP.NE.AND.EX P6, PT, R5, R3, PT, P6 ;  /* 0x000000030500720c */ /* 0x020fc60003fc5360 */
[----:B------:R-:W5:Y:S01]  /*01c0*/  SHFL.IDX PT, R15, R3, 0x5, 0x1f ;  /* 0x00a01f00030f7f89 */ /* 0x000f6200000e0000 */
[-C--:B------:R-:W-:Y:S02]  /*01d0*/  ISETP.NE.U32.AND P0, PT, R19, R2.reuse, PT ;  /* 0x000000021300720c */ /* 0x080fe40003f05070 */
[----:B------:R-:W-:Y:S01]  /*01e0*/  VOTE.ANY R5, PT, !P1 ;  /* 0x0000000000057806 */ /* 0x000fe200048e0100 */
[----:B------:R-:W5:Y:S01]  /*01f0*/  SHFL.IDX PT, R29, R2, 0x8, 0x1f ;  /* 0x01001f00021d7f89 */ /* 0x000f6200000e0000 */
[-C--:B0-----:R-:W-:Y:S02]  /*0200*/  ISETP.NE.U32.AND P4, PT, R17, R2.reuse, PT ;  /* 0x000000021100720c */ /* 0x081fe40003f85070 */
[----:B------:R-:W-:Y:S01]  /*0210*/  VOTE.ANY R6, PT, !P3 ;  /* 0x0000000000067806 */ /* 0x000fe200058e0100 */
[----:B------:R-:W0:Y:S01]  /*0220*/  SHFL.IDX PT, R9, R3, 0x7, 0x1f ;  /* 0x00e01f0003097f89 */ /* 0x000e2200000e0000 */
[----:B-1----:R-:W-:Y:S02]  /*0230*/  ISETP.NE.U32.AND P5, PT, R21, R2, PT ;  /* 0x000000021500720c */ /* 0x002fe40003fa5070 */
[----:B------:R-:W-:Y:S01]  /*0240*/  VOTE.ANY R4, PT, !P6 ;  /* 0x0000000000047806 */ /* 0x000fe200070e0100 */
[----:B------:R-:W1:Y:S01]  /*0250*/  SHFL.IDX PT, R13, R3, 0x8, 0x1f ;  /* 0x01001f00030d7f89 */ /* 0x000e6200000e0000 */
[----:B------:R-:W-:-:S02]  /*0260*/  ISETP.NE.AND P6, PT, R0, 0x1, PT ;  /* 0x000000010000780c */ /* 0x000fc40003fc5270 */
[-C--:B--2---:R-:W-:Y:S01]  /*0270*/  ISETP.NE.AND.EX P0, PT, R11, R3.reuse, PT, P0 ;  /* 0x000000030b00720c */ /* 0x084fe20003f05300 */
[----:B------:R-:W2:Y:S01]  /*0280*/  SHFL.IDX PT, R25, R2, 0x6, 0x1f ;  /* 0x00c01f0002197f89 */ /* 0x000ea200000e0000 */
[-C--:B---3--:R-:W-:Y:S02]  /*0290*/  ISETP.NE.AND.EX P3, PT, R7, R3.reuse, PT, P4 ;  /* 0x000000030700720c */ /* 0x088fe40003f65340 */
[----:B------:R-:W-:Y:S01]  /*02a0*/  @P2 SEL R6, R5, R4, !P6 ;  /* 0x0000000405062207 */ /* 0x000fe20007000000 */
[----:B------:R-:W3:Y:S01]  /*02b0*/  SHFL.IDX PT, R23, R3, 0x6, 0x1f ;  /* 0x00c01f0003177f89 */ /* 0x000ee200000e0000 */
[----:B----4-:R-:W-:Y:S02]  /*02c0*/  ISETP.NE.U32.AND P4, PT, R27, R2, PT ;  /* 0x000000021b00720c */ /* 0x010fe40003f85070 */
[----:B------:R-:W-:Y:S01]  /*02d0*/  ISETP.NE.AND P2, PT, R0, 0x4, PT ;  /* 0x000000040000780c */ /* 0x000fe20003f45270 */
[----:B------:R-:W4:Y:S01]  /*02e0*/  SHFL.IDX PT, R11, R2, 0x9, 0x1f ;  /* 0x01201f00020b7f89 */ /* 0x000f2200000e0000 */
[----:B-----5:R-:W-:-:S03]  /*02f0*/  ISETP.NE.AND.EX P5, PT, R15, R3, PT, P5 ;  /* 0x000000030f00720c */ /* 0x020fc60003fa5350 */
[----:B------:R-:W5:Y:S01]  /*0300*/  SHFL.IDX PT, R15, R2, 0xa, 0x1f ;  /* 0x01401f00020f7f89 */ /* 0x000f6200000e0000 */
[-C--:B------:R-:W-:Y:S02]  /*0310*/  ISETP.NE.U32.AND P6, PT, R29, R2.reuse, PT ;  /* 0x000000021d00720c */ /* 0x080fe40003fc5070 */
[----:B------:R-:W-:Y:S01]  /*0320*/  VOTE.ANY R4, PT, !P0 ;  /* 0x0000000000047806 */ /* 0x000fe200040e0100 */
[----:B------:R-:W5:Y:S01]  /*0330*/  SHFL.IDX PT, R21, R2, 0xc, 0x1f ;  /* 0x01801f0002157f89 */ /* 0x000f6200000e0000 */
[-C--:B0-----:R-:W-:Y:S02]  /*0340*/  ISETP.NE.AND.EX P4, PT, R9, R3.reuse, PT, P4 ;  /* 0x000000030900720c */ /* 0x081fe40003f85340 */
[----:B------:R-:W-:Y:S01]  /*0350*/  ISETP.NE.AND P0, PT, R0, 0x6, PT ;  /* 0x000000060000780c */ /* 0x000fe20003f05270 */
[----:B------:R-:W0:Y:S01]  /*0360*/  SHFL.IDX PT, R9, R3, 0xa, 0x1f ;  /* 0x01401f0003097f89 */ /* 0x000e2200000e0000 */
[----:B-1----:R-:W-:Y:S02]  /*0370*/  ISETP.NE.AND.EX P6, PT, R13, R3, PT, P6 ;  /* 0x000000030d00720c */ /* 0x002fe40003fc5360 */
[----:B------:R-:W-:Y:S01]  /*0380*/  VOTE.ANY R5, PT, !P3 ;  /* 0x0000000000057806 */ /* 0x000fe200058e0100 */
[----:B------:R-:W1:Y:S01]  /*0390*/  SHFL.IDX PT, R13, R3, 0xc, 0x1f ;  /* 0x01801f00030d7f89 */ /* 0x000e6200000e0000 */
[----:B--2---:R-:W-:-:S02]  /*03a0*/  ISETP.NE.U32.AND P1, PT, R25, R2, PT ;  /* 0x000000021900720c */ /* 0x004fc40003f25070 */
[C---:B------:R-:W-:Y:S01]  /*03b0*/  ISETP.NE.AND P3, PT, R0.reuse, 0x3, PT ;  /* 0x000000030000780c */ /* 0x040fe20003f65270 */
[----:B------:R-:W2:Y:S01]  /*03c0*/  SHFL.IDX PT, R7, R3, 0x9, 0x1f ;  /* 0x01201f0003077f89 */ /* 0x000ea200000e0000 */
[----:B---3--:R-:W-:Y:S02]  /*03d0*/  ISETP.NE.AND.EX P1, PT, R23, R3, PT, P1 ;  /* 0x000000031700720c */ /* 0x008fe40003f25310 */
[----:B------:R-:W-:Y:S01]  /*03e0*/  @P2 SEL R4, R5, R6, !P3 ;  /* 0x0000000605042207 */ /* 0x000fe20005800000 */
[----:B------:R-:W3:Y:S01]  /*03f0*/  SHFL.IDX PT, R19, R2, 0xb, 0x1f ;  /* 0x01601f0002137f89 */ /* 0x000ee200000e0000 */
[----:B------:R-:W-:Y:S02]  /*0400*/  ISETP.NE.AND P3, PT, R0, 0x5, PT ;  /* 0x000000050000780c */ /* 0x000fe40003f65270 */
[----:B------:R-:W-:Y:S01]  /*0410*/  VOTE.ANY R5, PT, !P5 ;  /* 0x0000000000057806 */ /* 0x000fe200068e0100 */
[----:B------:R-:W3:Y:S01]  /*0420*/  SHFL.IDX PT, R17, R3, 0xb, 0x1f ;  /* 0x01601f0003117f89 */ /* 0x000ee200000e0000 */
[----:B----4-:R-:W-:-:S02]  /*0430*/  ISETP.NE.U32.AND P5, PT, R11, R2, PT ;  /* 0x000000020b00720c */ /* 0x010fc40003fa5070 */
[----:B------:R-:W-:Y:S01]  /*0440*/  ISETP.NE.AND P2, PT, R0, 0x8, PT ;  /* 0x000000080000780c */ /* 0x000fe20003f45270 */
[----:B------:R-:W4:Y:S02]  /*0450*/  SHFL.IDX PT, R27, R2, 0xe, 0x1f ;  /* 0x01c01f00021b7f89 */ /* 0x000f2400000e0000 */
[----:B------:R-:W-:Y:S02]  /*0460*/  VOTE.ANY R6, PT, !P1 ;  /* 0x0000000000067806 */ /* 0x000fe400048e0100 */
[----:B------:R-:W4:Y:S01]  /*0470*/  SHFL.IDX PT, R25, R2, 0xd, 0x1f ;  /* 0x01a01f0002197f89 */ /* 0x000f2200000e0000 */
[----:B-----5:R-:W-:Y:S02]  /*0480*/  ISETP.NE.U32.AND P1, PT, R15, R2, PT ;  /* 0x000000020f00720c */ /* 0x020fe40003f25070 */
[----:B------:R-:W-:Y:S01]  /*0490*/  @P0 SEL R6, R5, R4, !P3 ;  /* 0x0000000405060207 */ /* 0x000fe20005800000 */
[----:B------:R-:W5:Y:S01]  /*04a0*/  SHFL.IDX PT, R11, R3, 0xe, 0x1f ;  /* 0x01c01f00030b7f89 */ /* 0x000f6200000e0000 */
[----:B------:R-:W-:-:S02]  /*04b0*/  VOTE.ANY R5, PT, !P4 ;  /* 0x0000000000057806 */ /* 0x000fc400060e0100 */
[-C--:B------:R-:W-:Y:S01]  /*04c0*/  ISETP.NE.U32.AND P4, PT, R21, R2.reuse, PT ;  /* 0x000000021500720c */ /* 0x080fe20003f85070 */
[----:B------:R-:W5:Y:S01]  /*04d0*/  SHFL.IDX PT, R23, R3, 0xd, 0x1f ;  /* 0x01a01f0003177f89 */ /* 0x000f6200000e0000 */
[-C--:B0-----:R-:W-:Y:S02]  /*04e0*/  ISETP.NE.AND.EX P1, PT, R9, R3.reuse, PT, P1 ;  /* 0x000000030900720c */ /* 0x081fe40003f25310 */
[-C--:B-1----:R-:W-:Y:S01]  /*04f0*/  ISETP.NE.AND.EX P4, PT, R13, R3.reuse, PT, P4 ;  /* 0x000000030d00720c */ /* 0x082fe20003f85340 */
[----:B------:R-:W0:Y:S01]  /*0500*/  SHFL.IDX PT, R15, R2, 0x10, 0x1f ;  /* 0x02001f00020f7f89 */ /* 0x000e2200000e0000 */
[----:B------:R-:W-:Y:S02]  /*0510*/  ISETP.NE.AND P3, PT, R0, 0x7, PT ;  /* 0x000000070000780c */ /* 0x000fe40003f65270 */
[----:B--2---:R-:W-:Y:S01]  /*0520*/  ISETP.NE.AND.EX P5, PT, R7, R3, PT, P5 ;  /* 0x000000030700720c */ /* 0x004fe20003fa5350 */
[----:B------:R-:W1:Y:S01]  /*0530*/  SHFL.IDX PT, R9, R2, 0xf, 0x1f ;  /* 0x01e01f0002097f89 */ /* 0x000e6200000e0000 */
[----:B---3--:R-:W-:-:S02]  /*0540*/  ISETP.NE.U32.AND P0, PT, R19, R2, PT ;  /* 0x000000021300720c */ /* 0x008fc40003f05070 */
[----:B------:R-:W-:Y:S01]  /*0550*/  VOTE.ANY R4, PT, !P6 ;  /* 0x0000000000047806 */ /* 0x000fe200070e0100 */
[----:B------:R-:W2:Y:S01]  /*0560*/  SHFL.IDX PT, R13, R3, 0x10, 0x1f ;  /* 0x02001f00030d7f89 */ /* 0x000ea200000e0000 */
[----:B------:R-:W-:Y:S02]  /*0570*/  @P2 SEL R4, R5, R6, !P3 ;  /* 0x0000000605042207 */ /* 0x000fe40005800000 */
[----:B------:R-:W-:Y:S01]  /*0580*/  ISETP.NE.AND P2, PT, R0, 0xa, PT ;  /* 0x0000000a0000780c */ /* 0x000fe20003f45270 */
[----:B------:R-:W3:Y:S01]  /*0590*/  SHFL.IDX PT, R7, R3, 0xf, 0x1f ;  /* 0x01e01f0003077f89 */ /* 0x000ee200000e0000 */
[----:B------:R-:W-:Y:S02]  /*05a0*/  ISETP.NE.AND.EX P0, PT, R17, R3, PT, P0 ;  /* 0x000000031100720c */ /* 0x000fe40003f05300 */
[-C--:B----4-:R-:W-:Y:S01]  /*05b0*/  ISETP.NE.U32.AND P3, PT, R27, R2.reuse, PT ;  /* 0x000000021b00720c */ /* 0x090fe20003f65070 */
[----:B------:R-:W4:Y:S01]  /*05c0*/  SHFL.IDX PT, R17, R2, 0x11, 0x1f ;  /* 0x02201f0002117f89 */ /* 0x000f2200000e0000 */
[----:B------:R-:W-:-:S02]  /*05d0*/  ISETP.NE.U32.AND P6, PT, R25, R2, PT ;  /* 0x000000021900720c */ /* 0x000fc40003fc5070 */
[----:B------:R-:W-:Y:S01]  /*05e0*/  VOTE.ANY R5, PT, !P5 ;  /* 0x0000000000057806 */ /* 0x000fe200068e0100 */
[----:B------:R-:W4:Y:S01]  /*05f0*/  SHFL.IDX PT, R21, R2, 0x12, 0x1f ;  /* 0x02401f0002157f89 */ /* 0x000f2200000e0000 */
[C---:B------:R-:W-:Y:S02]  /*0600*/  ISETP.NE.AND P5, PT, R0.reuse, 0x9, PT ;  /* 0x000000090000780c */ /* 0x040fe40003fa5270 */
[----:B------:R-:W-:Y:S01]  /*0610*/  VOTE.ANY R6, PT, !P1 ;  /* 0x0000000000067806 */ /* 0x000fe200048e0100 */
[----:B------:R-:W-:Y:S01]  /*0620*/  SHFL.IDX PT, R19, R3, 0x12, 0x1f ;  /* 0x02401f0003137f89 */ /* 0x000fe200000e0000 */
[----:B------:R-:W-:Y:S02]  /*0630*/  ISETP.NE.AND P1, PT, R0, 0xc, PT ;  /* 0x0000000c0000780c */ /* 0x000fe40003f25270 */
[-C--:B-----5:R-:W-:Y:S01]  /*0640*/  ISETP.NE.AND.EX P3, PT, R11, R3.reuse, PT, P3 ;  /* 0x000000030b00720c */ /* 0x0a0fe20003f65330 */
[----:B------:R-:W-:Y:S01]  /*0650*/  SHFL.IDX PT, R25, R2, 0x13, 0x1f ;  /* 0x02601f0002197f89 */ /* 0x000fe200000e0000 */
[----:B------:R-:W-:-:S02]  /*0660*/  ISETP.NE.AND.EX P6, PT, R23, R3, PT, P6 ;  /* 0x000000031700720c */ /* 0x000fc40003fc5360 */
[----:B------:R-:W-:Y:S01]  /*0670*/  @P2 SEL R6, R5, R4, !P5 ;  /* 0x0000000405062207 */ /* 0x000fe20006800000 */
[----:B------:R-:W5:Y:S01]  /*0680*/  SHFL.IDX PT, R11, R3, 0x11, 0x1f ;  /* 0x02201f00030b7f89 */ /* 0x000f6200000e0000 */
[----:B------:R-:W-:Y:S02]  /*0690*/  VOTE.ANY R5, PT, !P0 ;  /* 0x0000000000057806 */ /* 0x000fe400040e0100 */
[-C--:B0-----:R-:W-:Y:S01]  /*06a0*/  ISETP.NE.U32.AND P0, PT, R15, R2.reuse, PT ;  /* 0x000000020f00720c */ /* 0x081fe20003f05070 */
[----:B------:R-:W0:Y:S01]  /*06b0*/  SHFL.IDX PT, R27, R2, 0x14, 0x1f ;  /* 0x02801f00021b7f89 */ /* 0x000e2200000e0000 */
[----:B------:R-:W-:Y:S02]  /*06c0*/  VOTE.ANY R4, PT, !P4 ;  /* 0x0000000000047806 */ /* 0x000fe400060e0100 */
[----:B------:R-:W-:Y:S01]  /*06d0*/  ISETP.NE.AND P5, PT, R0, 0xe, PT ;  /* 0x0000000e0000780c */ /* 0x000fe20003fa5270 */
[----:B------:R-:W-:Y:S01]  /*06e0*/  SHFL.IDX PT, R23, R3, 0x13, 0x1f ;  /* 0x02601f0003177f89 */ /* 0x000fe200000e0000 */
[----:B-1----:R-:W-:-:S02]  /*06f0*/  ISETP.NE.U32.AND P4, PT, R9, R2, PT ;  /* 0x000000020900720c */ /* 0x002fc40003f85070 */
[C---:B------:R-:W-:Y:S01]  /*0700*/  ISETP.NE.AND P2, PT, R0.reuse, 0xb, PT ;  /* 0x0000000b0000780c */ /* 0x040fe20003f45270 */
[----:B------:R-:W1:Y:S01]  /*0710*/  SHFL.IDX PT, R9, R3, 0x14, 0x1f ;  /* 0x02801f0003097f89 */ /* 0x000e6200000e0000 */
[-C--:B--2---:R-:W-:Y:S02]  /*0720*/  ISETP.NE.AND.EX P0, PT, R13, R3.reuse, PT, P0 ;  /* 0x000000030d00720c */ /* 0x084fe40003f05300 */
[----:B------:R-:W-:Y:S01]  /*0730*/  @P1 SEL R4, R5, R6, !P2 ;  /* 0x0000000605041207 */ /* 0x000fe20005000000 */
[----:B------:R-:W2:Y:S01]  /*0740*/  SHFL.IDX PT, R13, R2, 0x15, 0x1f ;  /* 0x02a01f00020d7f89 */ /* 0x000ea200000e0000 */
[----:B---3--:R-:W-:Y:S02]  /*0750*/  ISETP.NE.AND.EX P4, PT, R7, R3, PT, P4 ;  /* 0x000000030700720c */ /* 0x008fe40003f85340 */
[----:B------:R-:W-:Y:S01]  /*0760*/  VOTE.ANY R5, PT, !P6 ;  /* 0x0000000000057806 */ /* 0x000fe200070e0100 */
[----:B------:R-:W3:Y:S01]  /*0770*/  SHFL.IDX PT, R7, R3, 0x15, 0x1f ;  /* 0x02a01f0003077f89 */ /* 0x000ee200000e0000 */
[----:B------:R-:W-:-:S02]  /*0780*/  ISETP.NE.AND P6, PT, R0, 0xd, PT ;  /* 0x0000000d0000780c */ /* 0x000fc40003fc5270 */
[----:B------:R-:W-:Y:S01]  /*0790*/  VOTE.ANY R6, PT, !P3 ;  /* 0x0000000000067806 */ /* 0x000fe200058e0100 */
[----:B------:R-:W3:Y:S01]  /*07a0*/  SHFL.IDX PT, R15, R2, 0x16, 0x1f ;  /* 0x02c01f00020f7f89 */ /* 0x000ee200000e0000 */
[----:B------:R-:W-:Y:S02]  /*07b0*/  @P5 SEL R6, R5, R4, !P6 ;  /* 0x0000000405065207 */ /* 0x000fe40007000000 */
[----:B------:R-:W-:Y:S02]  /*07c0*/  ISETP.NE.AND P6, PT, R0, 0x10, PT ;  /* 0x000000100000780c */ /* 0x000fe40003fc5270 */
[-C--:B----4-:R-:W-:Y:S02]  /*07d0*/  ISETP.NE.U32.AND P1, PT, R17, R2.reuse, PT ;  /* 0x000000021100720c */ /* 0x090fe40003f25070 */
[----:B------:R-:W-:Y:S01]  /*07e0*/  ISETP.NE.U32.AND P2, PT, R21, R2, PT ;  /* 0x000000021500720c */ /* 0x000fe20003f45070 */
[----:B------:R-:W-:Y:S01]  /*07f0*/  SHFL.IDX PT, R17, R3, 0x17, 0x1f ;  /* 0x02e01f0003117f89 */ /* 0x000fe200000e0000 */
[----:B-----5:R-:W-:-:S02]  /*0800*/  ISETP.NE.AND.EX P1, PT, R11, R3, PT, P1 ;  /* 0x000000030b00720c */ /* 0x020fc40003f25310 */
[----:B------:R-:W-:Y:S01]  /*0810*/  ISETP.NE.AND.EX P2, PT, R19, R3, PT, P2 ;  /* 0x000000031300720c */ /* 0x000fe20003f45320 */
[----:B------:R-:W4:Y:S01]  /*0820*/  SHFL.IDX PT, R21, R2, 0x17, 0x1f ;  /* 0x02e01f0002157f89 */ /* 0x000f2200000e0000 */
[-C--:B------:R-:W-:Y:S02]  /*0830*/  ISETP.NE.U32.AND P3, PT, R25, R2.reuse, PT ;  /* 0x000000021900720c */ /* 0x080fe40003f65070 */
[----:B0-----:R-:W-:Y:S01]  /*0840*/  ISETP.NE.U32.AND P5, PT, R27, R2, PT ;  /* 0x000000021b00720c */ /* 0x001fe20003fa5070 */
[----:B------:R-:W0:Y:S01]  /*0850*/  SHFL.IDX PT, R11, R3, 0x16, 0x1f ;  /* 0x02c01f00030b7f89 */ /* 0x000e2200000e0000 */
[----:B------:R-:W-:Y:S02]  /*0860*/  VOTE.ANY R4, PT, !P0 ;  /* 0x0000000000047806 */ /* 0x000fe400040e0100 */
[----:B------:R-:W-:Y:S01]  /*0870*/  VOTE.ANY R5, PT, !P4 ;  /* 0x0000000000057806 */ /* 0x000fe200060e0100 */
[----:B------:R-:W5:Y:S01]  /*0880*/  SHFL.IDX PT, R25, R2, 0x18, 0x1f ;  /* 0x03001f0002197f89 */ /* 0x000f6200000e0000 */
[----:B------:R-:W-:-:S02]  /*0890*/  ISETP.NE.AND P0, PT, R0, 0xf, PT ;  /* 0x0000000f0000780c */ /* 0x000fc40003f05270 */
[-C--:B-1----:R-:W-:Y:S01]  /*08a0*/  ISETP.NE.AND.EX P5, PT, R9, R3.reuse, PT, P5 ;  /* 0x000000030900720c */ /* 0x082fe20003fa5350 */
[----:B------:R-:W-:Y:S01]  /*08b0*/  SHFL.IDX PT, R19, R2, 0x19, 0x1f ;  /* 0x03201f0002137f89 */ /* 0x000fe200000e0000 */
[----:B------:R-:W-:Y:S02]  /*08c0*/  @P6 SEL R4, R5, R6, !P0 ;  /* 0x0000000605046207 */ /* 0x000fe40004000000 */
[----:B--2---:R-:W-:Y:S01]  /*08d0*/  ISETP.NE.U32.AND P0, PT, R13, R2, PT ;  /* 0x000000020d00720c */ /* 0x004fe20003f05070 */
[----:B------:R-:W1:Y:S01]  /*08e0*/  SHFL.IDX PT, R9, R3, 0x18, 0x1f ;  /* 0x03001f0003097f89 */ /* 0x000e6200000e0000 */
[----:B------:R-:W-:Y:S02]  /*08f0*/  ISETP.NE.AND P4, PT, R0, 0x12, PT ;  /* 0x000000120000780c */ /* 0x000fe40003f85270 */
[-C--:B------:R-:W-:Y:S01]  /*0900*/  ISETP.NE.AND.EX P3, PT, R23, R3.reuse, PT, P3 ;  /* 0x000000031700720c */ /* 0x080fe20003f65330 */
[----:B------:R-:W-:Y:S01]  /*0910*/  SHFL.IDX PT, R13, R3, 0x1a, 0x1f ;  /* 0x03401f00030d7f89 */ /* 0x000fe200000e0000 */
[----:B---3--:R-:W-:-:S02]  /*0920*/  ISETP.NE.AND.EX P0, PT, R7, R3, PT, P0 ;  /* 0x000000030700720c */ /* 0x008fc40003f05300 */
[----:B------:R-:W-:Y:S01]  /*0930*/  VOTE.ANY R6, PT, !P2 ;  /* 0x0000000000067806 */ /* 0x000fe200050e0100 */
[----:B------:R-:W2:Y:S01]  /*0940*/  SHFL.IDX PT, R23, R2, 0x1a, 0x1f ;  /* 0x03401f0002177f89 */ /* 0x000ea200000e0000 */
[C---:B------:R-:W-:Y:S02]  /*0950*/  ISETP.NE.AND P2, PT, R0.reuse, 0x14, PT ;  /* 0x000000140000780c */ /* 0x040fe40003f45270 */
[----:B------:R-:W-:Y:S01]  /*0960*/  ISETP.NE.AND P6, PT, R0, 0x11, PT ;  /* 0x000000110000780c */ /* 0x000fe20003fc5270 */
[----:B------:R-:W3:Y:S01]  /*0970*/  SHFL.IDX PT, R7, R3, 0x19, 0x1f ;  /* 0x03201f0003077f89 */ /* 0x000ee200000e0000 */
[----:B------:R-:W-:Y:S02]  /*0980*/  VOTE.ANY R5, PT, !P1 ;  /* 0x0000000000057806 */ /* 0x000fe400048e0100 */
[----:B------:R-:W-:Y:S01]  /*0990*/  ISETP.NE.U32.AND P1, PT, R15, R2, PT ;  /* 0x000000020f00720c */ /* 0x000fe20003f25070 */
[----:B------:R-:W-:Y:S01]  /*09a0*/  SHFL.IDX PT, R27, R2, 0x1f, 0x1f ;  /* 0x03e01f00021b7f89 */ /* 0x000fe200000e0000 */
[----:B------:R-:W-:-:S02]  /*09b0*/  @P4 SEL R6, R5, R4, !P6 ;  /* 0x0000000405064207 */ /* 0x000fc40007000000 */
[-C--:B----4-:R-:W-:Y:S01]  /*09c0*/  ISETP.NE.U32.AND P4, PT, R21, R2.reuse, PT ;  /* 0x000000021500720c */ /* 0x090fe20003f85070 */
[----:B------:R-:W4:Y:S01]  /*09d0*/  SHFL.IDX PT, R15, R2, 0x1b, 0x1f ;  /* 0x03601f00020f7f89 */ /* 0x000f2200000e0000 */
[----:B------:R-:W-:Y:S02]  /*09e0*/  VOTE.ANY R5, PT, !P3 ;  /* 0x0000000000057806 */ /* 0x000fe400058e0100 */
[----:B------:R-:W-:Y:S01]  /*09f0*/  ISETP.NE.AND P3, PT, R0, 0x13, PT ;  /* 0x000000130000780c */ /* 0x000fe20003f65270 */
[----:B------:R-:W-:Y:S01]  /*0a00*/  SHFL.IDX PT, R21, R2, 0x1d, 0x1f ;  /* 0x03a01f0002157f89 */ /* 0x000fe200000e0000 */
[----:B0-----:R-:W-:Y:S02]  /*0a10*/  ISETP.NE.AND.EX P1, PT, R11, R3, PT, P1 ;  /* 0x000000030b00720c */ /* 0x001fe40003f25310 */
[----:B-----5:R-:W-:Y:S01]  /*0a20*/  ISETP.NE.U32.AND P6, PT, R25, R2, PT ;  /* 0x000000021900720c */ /* 0x020fe20003fc5070 */
[----:B------:R-:W-:Y:S01]  /*0a30*/  SHFL.IDX PT, R11, R3, 0x1b, 0x1f ;  /* 0x03601f00030b7f89 */ /* 0x000fe200000e0000 */
[----:B------:R-:W-:-:S02]  /*0a40*/  VOTE.ANY R4, PT, !P5 ;  /* 0x0000000000047806 */ /* 0x000fc400068e0100 */
[-C--:B------:R-:W-:Y:S01]  /*0a50*/  ISETP.NE.AND.EX P4, PT, R17, R3.reuse, PT, P4 ;  /* 0x000000031100720c */ /* 0x080fe20003f85340 */
[----:B------:R-:W-:Y:S01]  /*0a60*/  SHFL.IDX PT, R25, R2, 0x1e, 0x1f ;  /* 0x03c01f0002197f89 */ /* 0x000fe200000e0000 */
[----:B------:R-:W-:Y:S02]  /*0a70*/  @P2 SEL R4, R5, R6, !P3 ;  /* 0x0000000605042207 */ /* 0x000fe40005800000 */
[----:B------:R-:W-:Y:S01]  /*0a80*/  ISETP.NE.AND P3, PT, R0, 0x16, PT ;  /* 0x000000160000780c */ /* 0x000fe20003f65270 */
[----:B------:R-:W0:Y:S01]  /*0a90*/  SHFL.IDX PT, R17, R2, 0x1c, 0x1f ;  /* 0x03801f0002117f89 */ /* 0x000e2200000e0000 */
[----:B-1----:R-:W-:Y:S02]  /*0aa0*/  ISETP.NE.AND.EX P6, PT, R9, R3, PT, P6 ;  /* 0x000000030900720c */ /* 0x002fe40003fc5360 */
[-C--:B------:R-:W-:Y:S01]  /*0ab0*/  ISETP.NE.U32.AND P5, PT, R19, R2.reuse, PT ;  /* 0x000000021300720c */ /* 0x080fe20003fa5070 */
[----:B------:R-:W1:Y:S01]  /*0ac0*/  SHFL.IDX PT, R9, R3, 0x1c, 0x1f ;  /* 0x03801f0003097f89 */ /* 0x000e6200000e0000 */
[----:B--2---:R-:W-:-:S02]  /*0ad0*/  ISETP.NE.U32.AND P2, PT, R23, R2, PT ;  /* 0x000000021700720c */ /* 0x004fc40003f45070 */
[----:B------:R-:W-:Y:S01]  /*0ae0*/  VOTE.ANY R5, PT, !P0 ;  /* 0x0000000000057806 */ /* 0x000fe200040e0100 */
[----:B------:R-:W2:Y:S01]  /*0af0*/  SHFL.IDX PT, R19, R3, 0x1d, 0x1f ;  /* 0x03a01f0003137f89 */ /* 0x000ea200000e0000 */
[----:B------:R-:W-:Y:S02]  /*0b00*/  VOTE.ANY R6, PT, !P1 ;  /* 0x0000000000067806 */ /* 0x000fe400048e0100 */
[-C--:B---3--:R-:W-:Y:S01]  /*0b10*/  ISETP.NE.AND.EX P5, PT, R7, R3.reuse, PT, P5 ;  /* 0x000000030700720c */ /* 0x088fe20003fa5350 */
[----:B------:R-:W3:Y:S01]  /*0b20*/  SHFL.IDX PT, R23, R3, 0x1e, 0x1f ;  /* 0x03c01f0003177f89 */ /* 0x000ee200000e0000 */
[C---:B------:R-:W-:Y:S02]  /*0b30*/  ISETP.NE.AND P0, PT, R0.reuse, 0x15, PT ;  /* 0x000000150000780c */ /* 0x040fe40003f05270 */
[----:B------:R-:W-:Y:S01]  /*0b40*/  ISETP.NE.AND P1, PT, R0, 0x18, PT ;  /* 0x000000180000780c */ /* 0x000fe20003f25270 */
[----:B------:R-:W5:Y:S01]  /*0b50*/  SHFL.IDX PT, R7, R3, 0x1f, 0x1f ;  /* 0x03e01f0003077f89 */ /* 0x000f6200000e0000 */
[----:B------:R-:W-:-:S02]  /*0b60*/  ISETP.NE.AND.EX P2, PT, R13, R3, PT, P2 ;  /* 0x000000030d00720c */ /* 0x000fc40003f45320 */
[----:B------:R-:W-:Y:S02]  /*0b70*/  @P3 SEL R6, R5, R4, !P0 ;  /* 0x0000000405063207 */ /* 0x000fe40004000000 */
[C---:B------:R-:W-:Y:S02]  /*0b80*/  ISETP.NE.AND P3, PT, R0.reuse, 0x1a, PT ;  /* 0x0000001a0000780c */ /* 0x040fe40003f65270 */
[----:B------:R-:W-:Y:S02]  /*0b90*/  VOTE.ANY R5, PT, !P4 ;  /* 0x0000000000057806 */ /* 0x000fe400060e0100 */
[----:B------:R-:W-:Y:S02]  /*0ba0*/  ISETP.NE.AND P4, PT, R0, 0x17, PT ;  /* 0x000000170000780c */ /* 0x000fe40003f85270 */
[----:B----4-:R-:W-:Y:S02]  /*0bb0*/  ISETP.NE.U32.AND P0, PT, R15, R2, PT ;  /* 0x000000020f00720c */ /* 0x010fe40003f05070 */
[----:B------:R-:W-:-:S02]  /*0bc0*/  VOTE.ANY R4, PT, !P6 ;  /* 0x0000000000047806 */ /* 0x000fc400070e0100 */
[----:B------:R-:W-:Y:S02]  /*0bd0*/  @P1 SEL R4, R5, R6, !P4 ;  /* 0x0000000605041207 */ /* 0x000fe40006000000 */
[-C--:B0-----:R-:W-:Y:S02]  /*0be0*/  ISETP.NE.U32.AND P6, PT, R17, R2.reuse, PT ;  /* 0x000000021100720c */ /* 0x081fe40003fc5070 */
[----:B------:R-:W-:Y:S02]  /*0bf0*/  ISETP.NE.AND.EX P0, PT, R11, R3, PT, P0 ;  /* 0x000000030b00720c */ /* 0x000fe40003f05300 */
[----:B------:R-:W-:Y:S02]  /*0c00*/  ISETP.NE.AND P1, PT, R0, 0x19, PT ;  /* 0x000000190000780c */ /* 0x000fe40003f25270 */
[----:B------:R-:W-:Y:S02]  /*0c10*/  VOTE.ANY R5, PT, !P5 ;  /* 0x0000000000057806 */ /* 0x000fe400068e0100 */
[----:B------:R-:W-:-:S02]  /*0c20*/  ISETP.NE.U32.AND P4, PT, R21, R2, PT ;  /* 0x000000021500720c */ /* 0x000fc40003f85070 */
[----:B------:R-:W-:Y:S02]  /*0c30*/  VOTE.ANY R6, PT, !P2 ;  /* 0x0000000000067806 */ /* 0x000fe400050e0100 */
[----:B-1----:R-:W-:Y:S02]  /*0c40*/  ISETP.NE.AND.EX P6, PT, R9, R3, PT, P6 ;  /* 0x000000030900720c */ /* 0x002fe40003fc5360 */
[----:B------:R-:W-:Y:S02]  /*0c50*/  @P3 SEL R6, R5, R4, !P1 ;  /* 0x0000000405063207 */ /* 0x000fe40004800000 */
[-C--:B------:R-:W-:Y:S02]  /*0c60*/  ISETP.NE.U32.AND P2, PT, R25, R2.reuse, PT ;  /* 0x000000021900720c */ /* 0x080fe40003f45070 */
[----:B------:R-:W-:Y:S02]  /*0c70*/  ISETP.NE.AND P3, PT, R0, 0x1c, PT ;  /* 0x0000001c0000780c */ /* 0x000fe40003f65270 */
[----:B------:R-:W-:-:S02]  /*0c80*/  ISETP.NE.U32.AND P1, PT, R27, R2, PT ;  /* 0x000000021b00720c */ /* 0x000fc40003f25070 */
[-C--:B--2---:R-:W-:Y:S02]  /*0c90*/  ISETP.NE.AND.EX P4, PT, R19, R3.reuse, PT, P4 ;  /* 0x000000031300720c */ /* 0x084fe40003f85340 */
[-C--:B---3--:R-:W-:Y:S02]  /*0ca0*/  ISETP.NE.AND.EX P2, PT, R23, R3.reuse, PT, P2 ;  /* 0x000000031700720c */ /* 0x088fe40003f45320 */
[----:B-----5:R-:W-:Y:S02]  /*0cb0*/  ISETP.NE.AND.EX P1, PT, R7, R3, PT, P1 ;  /* 0x000000030700720c */ /* 0x020fe40003f25310 */
[C---:B------:R-:W-:Y:S02]  /*0cc0*/  ISETP.NE.AND P5, PT, R0.reuse, 0x1e, PT ;  /* 0x0000001e0000780c */ /* 0x040fe40003fa5270 */
[----:B------:R-:W-:Y:S02]  /*0cd0*/  VOTE.ANY R5, PT, !P0 ;  /* 0x0000000000057806 */ /* 0x000fe400040e0100 */
[----:B------:R-:W-:-:S02]  /*0ce0*/  ISETP.NE.AND P0, PT, R0, 0x1b, PT ;  /* 0x0000001b0000780c */ /* 0x000fc40003f05270 */
[----:B------:R-:W-:Y:S02]  /*0cf0*/  VOTE.ANY R4, PT, !P6 ;  /* 0x0000000000047806 */ /* 0x000fe400070e0100 */
[----:B------:R-:W-:Y:S02]  /*0d00*/  @P3 SEL R4, R5, R6, !P0 ;  /* 0x0000000605043207 */ /* 0x000fe40004000000 */
[C---:B------:R-:W-:Y:S02]  /*0d10*/  ISETP.NE.AND P0, PT, R0.reuse, 0x1d, PT ;  /* 0x0000001d0000780c */ /* 0x040fe40003f05270 */
[----:B------:R-:W-:Y:S02]  /*0d20*/  VOTE.ANY R5, PT, !P4 ;  /* 0x0000000000057806 */ /* 0x000fe400060e0100 */
[----:B------:R-:W-:Y:S02]  /*0d30*/  VOTE.ANY R6, PT, !P2 ;  /* 0x0000000000067806 */ /* 0x000fe400050e0100 */
[----:B------:R-:W-:-:S02]  /*0d40*/  ISETP.NE.AND P2, PT, R0, 0x1f, PT ;  /* 0x0000001f0000780c */ /* 0x000fc40003f45270 */
[----:B------:R-:W-:Y:S02]  /*0d50*/  VOTE.ANY R7, PT, !P1 ;  /* 0x0000000000077806 */ /* 0x000fe400048e0100 */
[----:B------:R-:W-:-:S04]  /*0d60*/  @P5 SEL R6, R5, R4, !P0 ;  /* 0x0000000405065207 */ /* 0x000fc80004000000 */
[----:B------:R-:W-:-:S04]  /*0d70*/  SEL R6, R7, R6, !P2 ;  /* 0x0000000607067207 */ /* 0x000fc80005000000 */
[----:B------:R-:W0:Y:S08]  /*0d80*/  BREV R4, R6 ;  /* 0x0000000600047301 */ /* 0x000e300000000000 */
[----:B0-----:R-:W0:Y:S02]  /*0d90*/  FLO.U32.SH R5, R4 ;  /* 0x0000000400057300 */ /* 0x001e2400000e0400 */
[----:B0-----:R-:W-:-:S13]  /*0da0*/  ISETP.NE.AND P0, PT, R0, R5, PT ;  /* 0x000000050000720c */ /* 0x001fda0003f05270 */
[----:B------:R-:W-:Y:S05]  /*0db0*/  @P0 BRA `(.L_x_1) ;  /* 0x00000000000c0947 */ /* 0x000fea0003800000 */
[----:B------:R-:W0:Y:S01]  /*0dc0*/  LDCU.64 UR4, c[0x0][0x358] ;  /* 0x00006b00ff0477ac */ /* 0x000e220008000a00 */
[----:B------:R-:W0:Y:S02]  /*0dd0*/  POPC R5, R6 ;  /* 0x0000000600057309 */ /* 0x000e240000000000 */
[----:B0-----:R0:W-:Y:S02]  /*0de0*/  REDG.E.ADD.STRONG.GPU desc[UR4][R2.64], R5 ;  /* 0x000000050200798e */ /* 0x0011e4000c12e104 */
.L_x_1:
[----:B------:R-:W-:Y:S05]  /*0df0*/  BSYNC.RECONVERGENT B0 ;  /* 0x0000000000007941 */ /* 0x000fea0003800200 */
.L_x_0:
[----:B------:R-:W-:Y:S05]  /*0e00*/  WARPSYNC R6 ;  /* 0x0000000006007348 */ /* 0x000fea0003800000 */
[----:B------:R-:W-:Y:S05]  /*0e10*/  EXIT ;  /* 0x000000000000794d */ /* 0x000fea0003800000 */
.L_x_2:
[----:B------:R-:W-:-:S00]  /*0e20*/  BRA `(.L_x_2) ;  /* 0xfffffffc00fc7947 */ /* 0x000fc0000383ffff */
[----:B------:R-:W-:-:S00]  /*0e30*/  NOP ;  /* 0x0000000000007918 */ /* 0x000fc00000000000 */
        /* <DEDUP_REMOVED lines=12> */
.L_x_3:


//--------------------- .nv.shared.reserved.0     --------------------------
	.section	.nv.shared.reserved.0,"aw",@nobits
	.weak		__nv_reservedSMEM_offset_0_alias
	.size		__nv_reservedSMEM_offset_0_alias, 0, 64
	.other		__nv_reservedSMEM_offset_0_alias,@"STO_CUDA_RESERVED_SHARED STV_DEFAULT"
__nv_reservedSMEM_offset_0_alias:
	.zero		0
	.zero		64


//--------------------- .nv.constant0._Z1kPi      --------------------------
	.section	.nv.constant0._Z1kPi,"a",@progbits
	.sectionflags	@""
	.align	4
.nv.constant0._Z1kPi:
	.zero		904


//--------------------- SYMBOLS --------------------------

	.type		.nv.reservedSmem.offset0,@object
	.size		.nv.reservedSmem.offset0,0x4
